//
// Generated by NVIDIA NVVM Compiler
//
// Compiler Build ID: CL-36424714
// Cuda compilation tools, release 13.0, V13.0.88
// Based on NVVM 20.0.0
//

.version 9.0
.target sm_100
.address_size 64

	// .globl	_Z6kernely
.extern .func  (.param .b32 func_retval0) vprintf
(
	.param .b64 vprintf_param_0,
	.param .b64 vprintf_param_1
)
;
.global .align 1 .b8 $str[4] = {37, 102, 10};

.visible .entry _Z6kernely(
	.param .u64 _Z6kernely_param_0
)
{
	.local .align 8 .b8 	__local_depot0[8];
	.reg .b64 	%SP;
	.reg .b64 	%SPL;
	.reg .b32 	%r<3>;
	.reg .b32 	%f<7>;
	.reg .b64 	%rd<6>;
	.reg .b64 	%fd<2>;

	mov.u64 	%SPL, __local_depot0;
	cvta.local.u64 	%SP, %SPL;
	ld.param.u64 	%rd1, [_Z6kernely_param_0];
	add.u64 	%rd2, %SP, 0;
	add.u64 	%rd3, %SPL, 0;
	mov.f32 	%f1, 0f00000000;
	mov.f32 	%f2, 0f3F800000;
	tex.2d.v4.f32.f32 	{%f3, %f4, %f5, %f6}, [%rd1, {%f2, %f1}];
	cvt.f64.f32 	%fd1, %f3;
	st.local.f64 	[%rd3], %fd1;
	mov.u64 	%rd4, $str;
	cvta.global.u64 	%rd5, %rd4;
	{ // callseq 0, 0
	.param .b64 param0;
	st.param.b64 	[param0], %rd5;
	.param .b64 param1;
	st.param.b64 	[param1], %rd2;
	.param .b32 retval0;
	call.uni (retval0), 
	vprintf, 
	(
	param0, 
	param1
	);
	ld.param.b32 	%r1, [retval0];
	} // callseq 0
	ret;

}


// ===== COMPILED SASS (sm_100) =====

	.target	sm_100

	.elftype	@"ET_EXEC"


//--------------------- .note.nv.tkinfo           --------------------------
	.section	.note.nv.tkinfo,"",@"SHT_NOTE"
	.sectionflags	@"SHF_NOTE_NV_TKINFO"
	.tkinfo
        /*0018*/ 	.word	0x00000002
        /*0030*/ 	.string	""
        /*0030*/ 	.string	"ptxas"
        /*0030*/ 	.string	"Cuda compilation tools, release 13.0, V13.0.88"
        /*0030*/ 	.string	"Build cuda_13.0.r13.0/compiler.36424714_0"
        /*0030*/ 	.string	"-arch sm_100 -m 64 "



//--------------------- .note.nv.cuinfo           --------------------------
	.section	.note.nv.cuinfo,"",@"SHT_NOTE"
	.sectionflags	@"SHF_NOTE_NV_CUINFO"
        /*0018*/ 	.short	0x0002
        /*001a*/ 	.short	0x0064
        /*001c*/ 	.short	0x0082
	.zero		2


//--------------------- .nv.info                  --------------------------
	.section	.nv.info,"",@"SHT_CUDA_INFO"
	.align	4


	//----- nvinfo : EIATTR_REGCOUNT
	.align		4
        /*0000*/ 	.byte	0x04, 0x2f
        /*0002*/ 	.short	(.L_2 - .L_1)
	.align		4
.L_1:
        /*0004*/ 	.word	index@(_Z6kernely)
        /*0008*/ 	.word	0x00000018


	//----- nvinfo : EIATTR_FRAME_SIZE
	.align		4
.L_2:
        /*000c*/ 	.byte	0x04, 0x11
        /*000e*/ 	.short	(.L_4 - .L_3)
	.align		4
.L_3:
        /*0010*/ 	.word	index@(_Z6kernely)
        /*0014*/ 	.word	0x00000008


	//----- nvinfo : EIATTR_MIN_STACK_SIZE
	.align		4
.L_4:
        /*0018*/ 	.byte	0x04, 0x12
        /*001a*/ 	.short	(.L_6 - .L_5)
	.align		4
.L_5:
        /*001c*/ 	.word	index@(_Z6kernely)
        /*0020*/ 	.word	0x00000008
.L_6:


//--------------------- .nv.compat                --------------------------
	.section	.nv.compat,"",@"SHT_CUDA_COMPAT_INFO"
	.align	4
        /*0000*/ 	.byte	0x02, 0x09, 0x00, 0x00, 0x02, 0x02, 0x02, 0x00, 0x02, 0x05, 0x05, 0x00, 0x03, 0x07, 0x01, 0x01
        /*0010*/ 	.byte	0x02, 0x03, 0x00, 0x00, 0x02, 0x06, 0x01, 0x00, 0x04, 0x0b, 0x08, 0x00, 0x09, 0x00, 0x00, 0x00
        /*0020*/ 	.byte	0x00, 0x00, 0x00, 0x00


//--------------------- .nv.info._Z6kernely       --------------------------
	.section	.nv.info._Z6kernely,"",@"SHT_CUDA_INFO"
	.sectionflags	@""
	.align	4


	//----- nvinfo : EIATTR_CUDA_API_VERSION
	.align		4
        /*0000*/ 	.byte	0x04, 0x37
        /*0002*/ 	.short	(.L_8 - .L_7)
.L_7:
        /*0004*/ 	.word	0x00000082


	//----- nvinfo : EIATTR_KPARAM_INFO
	.align		4
.L_8:
        /*0008*/ 	.byte	0x04, 0x17
        /*000a*/ 	.short	(.L_10 - .L_9)
.L_9:
        /*000c*/ 	.word	0x00000000
        /*0010*/ 	.short	0x0000
        /*0012*/ 	.short	0x0000
        /*0014*/ 	.byte	0x00, 0xf0, 0x21, 0x00


	//----- nvinfo : EIATTR_SPARSE_MMA_MASK
	.align		4
.L_10:
        /*0018*/ 	.byte	0x03, 0x50
        /*001a*/ 	.short	0x0000


	//----- nvinfo : EIATTR_MAXREG_COUNT
	.align		4
        /*001c*/ 	.byte	0x03, 0x1b
        /*001e*/ 	.short	0x00ff


	//----- nvinfo : EIATTR_EXTERNS
	.align		4
        /*0020*/ 	.byte	0x04, 0x0f
        /*0022*/ 	.short	(.L_12 - .L_11)


	//   ....[0]....
	.align		4
.L_11:
        /*0024*/ 	.word	index@(vprintf)


	//----- nvinfo : EIATTR_MERCURY_ISA_VERSION
	.align		4
.L_12:
        /*0028*/ 	.byte	0x03, 0x5f
        /*002a*/ 	.short	0x0101


	//----- nvinfo : EIATTR_VRC_CTA_INIT_COUNT
	.align		4
        /*002c*/ 	.byte	0x02, 0x4a
	.zero		1
	.zero		1


	//----- nvinfo : EIATTR_SYSCALL_OFFSETS
	.align		4
        /*0030*/ 	.byte	0x04, 0x46
        /*0032*/ 	.short	(.L_14 - .L_13)


	//   ....[0]....
.L_13:
        /*0034*/ 	.word	0x00000140


	//----- nvinfo : EIATTR_EXIT_INSTR_OFFSETS
	.align		4
.L_14:
        /*0038*/ 	.byte	0x04, 0x1c
        /*003a*/ 	.short	(.L_16 - .L_15)


	//   ....[0]....
.L_15:
        /*003c*/ 	.word	0x00000150


	//----- nvinfo : EIATTR_CBANK_PARAM_SIZE
	.align		4
.L_16:
        /*0040*/ 	.byte	0x03, 0x19
        /*0042*/ 	.short	0x0008


	//----- nvinfo : EIATTR_PARAM_CBANK
	.align		4
        /*0044*/ 	.byte	0x04, 0x0a
        /*0046*/ 	.short	(.L_18 - .L_17)
	.align		4
.L_17:
        /*0048*/ 	.word	index@(.nv.constant0._Z6kernely)
        /*004c*/ 	.short	0x0380
        /*004e*/ 	.short	0x0008


	//----- nvinfo : EIATTR_SW_WAR
	.align		4
.L_18:
        /*0050*/ 	.byte	0x04, 0x36
        /*0052*/ 	.short	(.L_20 - .L_19)
.L_19:
        /*0054*/ 	.word	0x00000008
.L_20:


//--------------------- .nv.callgraph             --------------------------
	.section	.nv.callgraph,"",@"SHT_CUDA_CALLGRAPH"
	.align	4
	.sectionentsize	8
	.align		4
        /*0000*/ 	.word	0x00000000
	.align		4
        /*0004*/ 	.word	0xffffffff
	.align		4
        /*0008*/ 	.word	index@(_Z6kernely)
	.align		4
        /*000c*/ 	.word	index@(vprintf)
	.align		4
        /*0010*/ 	.word	0x00000000
	.align		4
        /*0014*/ 	.word	0xfffffffe
	.align		4
        /*0018*/ 	.word	0x00000000
	.align		4
        /*001c*/ 	.word	0xfffffffd
	.align		4
        /*0020*/ 	.word	0x00000000
	.align		4
        /*0024*/ 	.word	0xfffffffc


//--------------------- .nv.constant4             --------------------------
	.section	.nv.constant4,"a",@progbits
	.align	8
	.align		8
.nv.constant4:
        /*0000*/ 	.dword	vprintf
	.align		8
        /*0008*/ 	.dword	$str


//--------------------- .text._Z6kernely          --------------------------
	.section	.text._Z6kernely,"ax",@progbits
	.align	128
        .global         _Z6kernely
        .type           _Z6kernely,@function
        .size           _Z6kernely,(.L_x_2 - _Z6kernely)
        .other          _Z6kernely,@"STO_CUDA_ENTRY STV_DEFAULT"
_Z6kernely:
.text._Z6kernely:
[----:B------:R-:W0:Y:S01]  /*0000*/  LDC R1, c[0x0][0x37c] ;  /* 0x0000df00ff017b82 */ /* 0x000e220000000800 */
[----:B------:R-:W1:Y:S01]  /*0010*/  LDCU UR4, c[0x0][0x380] ;  /* 0x00007000ff0477ac */ /* 0x000e620008000800 */
[----:B------:R-:W-:Y:S02]  /*0020*/  IMAD.MOV.U32 R0, RZ, RZ, -0x3e000000 ;  /* 0xc2000000ff007424 */ /* 0x000fe400078e00ff */
[----:B------:R-:W-:Y:S02]  /*0030*/  HFMA2 R10, -RZ, RZ, 1.875, 0 ;  /* 0x3f800000ff0a7431 */ /* 0x000fe400000001ff */
[----:B------:R-:W-:Y:S01]  /*0040*/  IMAD.MOV.U32 R11, RZ, RZ, RZ ;  /* 0x000000ffff0b7224 */ /* 0x000fe200078e00ff */
[----:B------:R-:W-:Y:S01]  /*0050*/  UMOV UR5, URZ ;  /* 0x000000ff00057c82 */ /* 0x000fe20008000000 */
[----:B0-----:R-:W-:Y:S02]  /*0060*/  VIADD R1, R1, 0xfffffff8 ;  /* 0xfffffff801017836 */ /* 0x001fe40000000000 */
[----:B-1----:R0:W5:Y:S01]  /*0070*/  TEX.LL RZ, R0, R10, R0, UR4, 2D, 0x1 ;  /* 0x28ff04000a007f60 */ /* 0x00216200089e01ff */
[----:B------:R-:W-:Y:S01]  /*0080*/  MOV R8, 0x0 ;  /* 0x0000000000087802 */ /* 0x000fe20000000f00 */
[----:B------:R-:W1:Y:S05]  /*0090*/  LDCU.64 UR6, c[0x4][0x8] ;  /* 0x01000100ff0677ac */ /* 0x000e6a0008000a00 */
[----:B------:R-:W2:Y:S01]  /*00a0*/  LDC.64 R8, c[0x4][R8] ;  /* 0x0100000008087b82 */ /* 0x000ea20000000a00 */
[----:B0-----:R-:W0:Y:S01]  /*00b0*/  LDCU UR4, c[0x0][0x2f8] ;  /* 0x00005f00ff0477ac */ /* 0x001e220008000800 */
[----:B-1----:R-:W-:Y:S01]  /*00c0*/  MOV R4, UR6 ;  /* 0x0000000600047c02 */ /* 0x002fe20008000f00 */
[----:B------:R-:W1:Y:S01]  /*00d0*/  LDCU UR5, c[0x0][0x2fc] ;  /* 0x00005f80ff0577ac */ /* 0x000e620008000800 */
[----:B------:R-:W-:Y:S01]  /*00e0*/  IMAD.U32 R5, RZ, RZ, UR7 ;  /* 0x00000007ff057e24 */ /* 0x000fe2000f8e00ff */
[----:B0-----:R-:W-:-:S04]  /*00f0*/  IADD3 R6, P0, PT, R1, UR4, RZ ;  /* 0x0000000401067c10 */ /* 0x001fc8000ff1e0ff */
[----:B-1----:R-:W-:Y:S01]  /*0100*/  IADD3.X R7, PT, PT, RZ, UR5, RZ, P0, !PT ;  /* 0x00000005ff077c10 */ /* 0x002fe200087fe4ff */
[----:B-----5:R-:W0:Y:S02]  /*0110*/  F2F.F64.F32 R2, R0 ;  /* 0x0000000000027310 */ /* 0x020e240000201800 */
[----:B0-2---:R0:W-:Y:S06]  /*0120*/  STL.64 [R1], R2 ;  /* 0x0000000201007387 */ /* 0x0051ec0000100a00 */
[----:B------:R-:W-:-:S07]  /*0130*/  LEPC R20, `(.L_x_0) ;  /* 0x000000001014794e */ /* 0x000fce0000000000 */
[----:B0-----:R-:W-:Y:S05]  /*0140*/  CALL.ABS.NOINC R8 ;  /* 0x0000000008007343 */ /* 0x001fea0003c00000 */
.L_x_0:
[----:B------:R-:W-:Y:S05]  /*0150*/  EXIT ;  /* 0x000000000000794d */ /* 0x000fea0003800000 */
.L_x_1:
[----:B------:R-:W-:-:S00]  /*0160*/  BRA `(.L_x_1) ;  /* 0xfffffffc00fc7947 */ /* 0x000fc0000383ffff */
[----:B------:R-:W-:-:S00]  /*0170*/  NOP ;  /* 0x0000000000007918 */ /* 0x000fc00000000000 */
        /* <DEDUP_REMOVED lines=8> */
.L_x_2:


//--------------------- .nv.global.init           --------------------------
	.section	.nv.global.init,"aw",@progbits
.nv.global.init:
	.type		$str,@object
	.size		$str,(.L_0 - $str)
$str:
        /*0000*/ 	.byte	0x25, 0x66, 0x0a, 0x00
.L_0:


//--------------------- .nv.shared.reserved.0     --------------------------
	.section	.nv.shared.reserved.0,"aw",@nobits
	.weak		__nv_reservedSMEM_offset_0_alias
	.size		__nv_reservedSMEM_offset_0_alias, 0, 64
	.other		__nv_reservedSMEM_offset_0_alias,@"STO_CUDA_RESERVED_SHARED STV_DEFAULT"
__nv_reservedSMEM_offset_0_alias:
	.zero		0
	.zero		64


//--------------------- .nv.constant0._Z6kernely  --------------------------
	.section	.nv.constant0._Z6kernely,"a",@progbits
	.sectionflags	@""
	.align	4
.nv.constant0._Z6kernely:
	.zero		904


//--------------------- SYMBOLS --------------------------

	.type		.nv.reservedSmem.offset0,@object
	.size		.nv.reservedSmem.offset0,0x4
	.type		vprintf,@function
